//
// Generated by NVIDIA NVVM Compiler
//
// Compiler Build ID: CL-36424714
// Cuda compilation tools, release 13.0, V13.0.88
// Based on NVVM 20.0.0
//

.version 9.0
.target sm_100
.address_size 64

	// .globl	_Z22matmul_sub_kernel_bf16PKfS0_Pfiii

.visible .entry _Z22matmul_sub_kernel_bf16PKfS0_Pfiii(
	.param .u64 .ptr .align 1 _Z22matmul_sub_kernel_bf16PKfS0_Pfiii_param_0,
	.param .u64 .ptr .align 1 _Z22matmul_sub_kernel_bf16PKfS0_Pfiii_param_1,
	.param .u64 .ptr .align 1 _Z22matmul_sub_kernel_bf16PKfS0_Pfiii_param_2,
	.param .u32 _Z22matmul_sub_kernel_bf16PKfS0_Pfiii_param_3,
	.param .u32 _Z22matmul_sub_kernel_bf16PKfS0_Pfiii_param_4,
	.param .u32 _Z22matmul_sub_kernel_bf16PKfS0_Pfiii_param_5
)
{
	.reg .pred 	%p<13>;
	.reg .b16 	%rs<175>;
	.reg .b32 	%r<48>;
	.reg .b32 	%f<141>;
	.reg .b64 	%rd<43>;

	ld.param.u64 	%rd11, [_Z22matmul_sub_kernel_bf16PKfS0_Pfiii_param_0];
	ld.param.u64 	%rd12, [_Z22matmul_sub_kernel_bf16PKfS0_Pfiii_param_1];
	ld.param.u64 	%rd10, [_Z22matmul_sub_kernel_bf16PKfS0_Pfiii_param_2];
	ld.param.u32 	%r27, [_Z22matmul_sub_kernel_bf16PKfS0_Pfiii_param_3];
	ld.param.u32 	%r25, [_Z22matmul_sub_kernel_bf16PKfS0_Pfiii_param_4];
	ld.param.u32 	%r26, [_Z22matmul_sub_kernel_bf16PKfS0_Pfiii_param_5];
	cvta.to.global.u64 	%rd1, %rd12;
	cvta.to.global.u64 	%rd2, %rd11;
	mov.u32 	%r28, %ctaid.y;
	mov.u32 	%r29, %ntid.y;
	mov.u32 	%r30, %tid.y;
	mad.lo.s32 	%r1, %r28, %r29, %r30;
	mov.u32 	%r31, %ctaid.x;
	mov.u32 	%r32, %ntid.x;
	mov.u32 	%r33, %tid.x;
	mad.lo.s32 	%r2, %r31, %r32, %r33;
	setp.ge.s32 	%p1, %r1, %r27;
	setp.ge.s32 	%p2, %r2, %r25;
	or.pred  	%p3, %p1, %p2;
	@%p3 bra 	$L__BB0_15;
	setp.lt.s32 	%p4, %r26, 1;
	mov.f32 	%f140, 0f00000000;
	@%p4 bra 	$L__BB0_14;
	mul.lo.s32 	%r3, %r26, %r1;
	mul.lo.s32 	%r4, %r26, %r2;
	and.b32  	%r5, %r26, 15;
	setp.lt.u32 	%p5, %r26, 16;
	mov.f32 	%f140, 0f00000000;
	mov.b32 	%r44, 0;
	@%p5 bra 	$L__BB0_5;
	and.b32  	%r44, %r26, 2147483632;
	neg.s32 	%r42, %r44;
	mul.wide.u32 	%rd13, %r3, 4;
	add.s64 	%rd14, %rd13, %rd2;
	add.s64 	%rd41, %rd14, 32;
	add.s64 	%rd4, %rd1, 32;
	mov.f32 	%f140, 0f00000000;
	mov.u32 	%r41, %r4;
$L__BB0_4:
	.pragma "nounroll";
	mul.wide.s32 	%rd15, %r41, 4;
	add.s64 	%rd16, %rd4, %rd15;
	ld.global.f32 	%f18, [%rd41+-32];
	// begin inline asm
	{  cvt.rn.bf16.f32 %rs1, %f18;}

	// end inline asm
	ld.global.f32 	%f19, [%rd16+-32];
	// begin inline asm
	{  cvt.rn.bf16.f32 %rs2, %f19;}

	// end inline asm
	// begin inline asm
	{ sub.bf16 %rs3,%rs1,%rs2; }

	// end inline asm
	// begin inline asm
	{ cvt.f32.bf16 %f20, %rs3;}

	// end inline asm
	add.f32 	%f66, %f140, %f20;
	ld.global.f32 	%f21, [%rd41+-28];
	// begin inline asm
	{  cvt.rn.bf16.f32 %rs7, %f21;}

	// end inline asm
	ld.global.f32 	%f22, [%rd16+-28];
	// begin inline asm
	{  cvt.rn.bf16.f32 %rs8, %f22;}

	// end inline asm
	// begin inline asm
	{ sub.bf16 %rs9,%rs7,%rs8; }

	// end inline asm
	// begin inline asm
	{ cvt.f32.bf16 %f23, %rs9;}

	// end inline asm
	add.f32 	%f67, %f66, %f23;
	ld.global.f32 	%f24, [%rd41+-24];
	// begin inline asm
	{  cvt.rn.bf16.f32 %rs13, %f24;}

	// end inline asm
	ld.global.f32 	%f25, [%rd16+-24];
	// begin inline asm
	{  cvt.rn.bf16.f32 %rs14, %f25;}

	// end inline asm
	// begin inline asm
	{ sub.bf16 %rs15,%rs13,%rs14; }

	// end inline asm
	// begin inline asm
	{ cvt.f32.bf16 %f26, %rs15;}

	// end inline asm
	add.f32 	%f68, %f67, %f26;
	ld.global.f32 	%f27, [%rd41+-20];
	// begin inline asm
	{  cvt.rn.bf16.f32 %rs19, %f27;}

	// end inline asm
	ld.global.f32 	%f28, [%rd16+-20];
	// begin inline asm
	{  cvt.rn.bf16.f32 %rs20, %f28;}

	// end inline asm
	// begin inline asm
	{ sub.bf16 %rs21,%rs19,%rs20; }

	// end inline asm
	// begin inline asm
	{ cvt.f32.bf16 %f29, %rs21;}

	// end inline asm
	add.f32 	%f69, %f68, %f29;
	ld.global.f32 	%f30, [%rd41+-16];
	// begin inline asm
	{  cvt.rn.bf16.f32 %rs25, %f30;}

	// end inline asm
	ld.global.f32 	%f31, [%rd16+-16];
	// begin inline asm
	{  cvt.rn.bf16.f32 %rs26, %f31;}

	// end inline asm
	// begin inline asm
	{ sub.bf16 %rs27,%rs25,%rs26; }

	// end inline asm
	// begin inline asm
	{ cvt.f32.bf16 %f32, %rs27;}

	// end inline asm
	add.f32 	%f70, %f69, %f32;
	ld.global.f32 	%f33, [%rd41+-12];
	// begin inline asm
	{  cvt.rn.bf16.f32 %rs31, %f33;}

	// end inline asm
	ld.global.f32 	%f34, [%rd16+-12];
	// begin inline asm
	{  cvt.rn.bf16.f32 %rs32, %f34;}

	// end inline asm
	// begin inline asm
	{ sub.bf16 %rs33,%rs31,%rs32; }

	// end inline asm
	// begin inline asm
	{ cvt.f32.bf16 %f35, %rs33;}

	// end inline asm
	add.f32 	%f71, %f70, %f35;
	ld.global.f32 	%f36, [%rd41+-8];
	// begin inline asm
	{  cvt.rn.bf16.f32 %rs37, %f36;}

	// end inline asm
	ld.global.f32 	%f37, [%rd16+-8];
	// begin inline asm
	{  cvt.rn.bf16.f32 %rs38, %f37;}

	// end inline asm
	// begin inline asm
	{ sub.bf16 %rs39,%rs37,%rs38; }

	// end inline asm
	// begin inline asm
	{ cvt.f32.bf16 %f38, %rs39;}

	// end inline asm
	add.f32 	%f72, %f71, %f38;
	ld.global.f32 	%f39, [%rd41+-4];
	// begin inline asm
	{  cvt.rn.bf16.f32 %rs43, %f39;}

	// end inline asm
	ld.global.f32 	%f40, [%rd16+-4];
	// begin inline asm
	{  cvt.rn.bf16.f32 %rs44, %f40;}

	// end inline asm
	// begin inline asm
	{ sub.bf16 %rs45,%rs43,%rs44; }

	// end inline asm
	// begin inline asm
	{ cvt.f32.bf16 %f41, %rs45;}

	// end inline asm
	add.f32 	%f73, %f72, %f41;
	ld.global.f32 	%f42, [%rd41];
	// begin inline asm
	{  cvt.rn.bf16.f32 %rs49, %f42;}

	// end inline asm
	ld.global.f32 	%f43, [%rd16];
	// begin inline asm
	{  cvt.rn.bf16.f32 %rs50, %f43;}

	// end inline asm
	// begin inline asm
	{ sub.bf16 %rs51,%rs49,%rs50; }

	// end inline asm
	// begin inline asm
	{ cvt.f32.bf16 %f44, %rs51;}

	// end inline asm
	add.f32 	%f74, %f73, %f44;
	ld.global.f32 	%f45, [%rd41+4];
	// begin inline asm
	{  cvt.rn.bf16.f32 %rs55, %f45;}

	// end inline asm
	ld.global.f32 	%f46, [%rd16+4];
	// begin inline asm
	{  cvt.rn.bf16.f32 %rs56, %f46;}

	// end inline asm
	// begin inline asm
	{ sub.bf16 %rs57,%rs55,%rs56; }

	// end inline asm
	// begin inline asm
	{ cvt.f32.bf16 %f47, %rs57;}

	// end inline asm
	add.f32 	%f75, %f74, %f47;
	ld.global.f32 	%f48, [%rd41+8];
	// begin inline asm
	{  cvt.rn.bf16.f32 %rs61, %f48;}

	// end inline asm
	ld.global.f32 	%f49, [%rd16+8];
	// begin inline asm
	{  cvt.rn.bf16.f32 %rs62, %f49;}

	// end inline asm
	// begin inline asm
	{ sub.bf16 %rs63,%rs61,%rs62; }

	// end inline asm
	// begin inline asm
	{ cvt.f32.bf16 %f50, %rs63;}

	// end inline asm
	add.f32 	%f76, %f75, %f50;
	ld.global.f32 	%f51, [%rd41+12];
	// begin inline asm
	{  cvt.rn.bf16.f32 %rs67, %f51;}

	// end inline asm
	ld.global.f32 	%f52, [%rd16+12];
	// begin inline asm
	{  cvt.rn.bf16.f32 %rs68, %f52;}

	// end inline asm
	// begin inline asm
	{ sub.bf16 %rs69,%rs67,%rs68; }

	// end inline asm
	// begin inline asm
	{ cvt.f32.bf16 %f53, %rs69;}

	// end inline asm
	add.f32 	%f77, %f76, %f53;
	ld.global.f32 	%f54, [%rd41+16];
	// begin inline asm
	{  cvt.rn.bf16.f32 %rs73, %f54;}

	// end inline asm
	ld.global.f32 	%f55, [%rd16+16];
	// begin inline asm
	{  cvt.rn.bf16.f32 %rs74, %f55;}

	// end inline asm
	// begin inline asm
	{ sub.bf16 %rs75,%rs73,%rs74; }

	// end inline asm
	// begin inline asm
	{ cvt.f32.bf16 %f56, %rs75;}

	// end inline asm
	add.f32 	%f78, %f77, %f56;
	ld.global.f32 	%f57, [%rd41+20];
	// begin inline asm
	{  cvt.rn.bf16.f32 %rs79, %f57;}

	// end inline asm
	ld.global.f32 	%f58, [%rd16+20];
	// begin inline asm
	{  cvt.rn.bf16.f32 %rs80, %f58;}

	// end inline asm
	// begin inline asm
	{ sub.bf16 %rs81,%rs79,%rs80; }

	// end inline asm
	// begin inline asm
	{ cvt.f32.bf16 %f59, %rs81;}

	// end inline asm
	add.f32 	%f79, %f78, %f59;
	ld.global.f32 	%f60, [%rd41+24];
	// begin inline asm
	{  cvt.rn.bf16.f32 %rs85, %f60;}

	// end inline asm
	ld.global.f32 	%f61, [%rd16+24];
	// begin inline asm
	{  cvt.rn.bf16.f32 %rs86, %f61;}

	// end inline asm
	// begin inline asm
	{ sub.bf16 %rs87,%rs85,%rs86; }

	// end inline asm
	// begin inline asm
	{ cvt.f32.bf16 %f62, %rs87;}

	// end inline asm
	add.f32 	%f80, %f79, %f62;
	ld.global.f32 	%f63, [%rd41+28];
	// begin inline asm
	{  cvt.rn.bf16.f32 %rs91, %f63;}

	// end inline asm
	ld.global.f32 	%f64, [%rd16+28];
	// begin inline asm
	{  cvt.rn.bf16.f32 %rs92, %f64;}

	// end inline asm
	// begin inline asm
	{ sub.bf16 %rs93,%rs91,%rs92; }

	// end inline asm
	// begin inline asm
	{ cvt.f32.bf16 %f65, %rs93;}

	// end inline asm
	add.f32 	%f140, %f80, %f65;
	add.s32 	%r42, %r42, 16;
	add.s64 	%rd41, %rd41, 64;
	add.s32 	%r41, %r41, 16;
	setp.ne.s32 	%p6, %r42, 0;
	@%p6 bra 	$L__BB0_4;
$L__BB0_5:
	setp.eq.s32 	%p7, %r5, 0;
	@%p7 bra 	$L__BB0_14;
	and.b32  	%r13, %r26, 7;
	setp.lt.u32 	%p8, %r5, 8;
	@%p8 bra 	$L__BB0_8;
	add.s32 	%r35, %r44, %r3;
	mul.wide.u32 	%rd17, %r35, 4;
	add.s64 	%rd18, %rd2, %rd17;
	ld.global.f32 	%f82, [%rd18];
	// begin inline asm
	{  cvt.rn.bf16.f32 %rs97, %f82;}

	// end inline asm
	add.s32 	%r36, %r44, %r4;
	mul.wide.s32 	%rd19, %r36, 4;
	add.s64 	%rd20, %rd1, %rd19;
	ld.global.f32 	%f83, [%rd20];
	// begin inline asm
	{  cvt.rn.bf16.f32 %rs98, %f83;}

	// end inline asm
	// begin inline asm
	{ sub.bf16 %rs99,%rs97,%rs98; }

	// end inline asm
	// begin inline asm
	{ cvt.f32.bf16 %f84, %rs99;}

	// end inline asm
	add.f32 	%f106, %f140, %f84;
	cvt.u64.u32 	%rd21, %r3;
	cvt.u64.u32 	%rd22, %r44;
	add.s64 	%rd23, %rd22, %rd21;
	shl.b64 	%rd24, %rd23, 2;
	add.s64 	%rd25, %rd2, %rd24;
	ld.global.f32 	%f85, [%rd25+4];
	// begin inline asm
	{  cvt.rn.bf16.f32 %rs103, %f85;}

	// end inline asm
	ld.global.f32 	%f86, [%rd20+4];
	// begin inline asm
	{  cvt.rn.bf16.f32 %rs104, %f86;}

	// end inline asm
	// begin inline asm
	{ sub.bf16 %rs105,%rs103,%rs104; }

	// end inline asm
	// begin inline asm
	{ cvt.f32.bf16 %f87, %rs105;}

	// end inline asm
	add.f32 	%f107, %f106, %f87;
	ld.global.f32 	%f88, [%rd25+8];
	// begin inline asm
	{  cvt.rn.bf16.f32 %rs109, %f88;}

	// end inline asm
	ld.global.f32 	%f89, [%rd20+8];
	// begin inline asm
	{  cvt.rn.bf16.f32 %rs110, %f89;}

	// end inline asm
	// begin inline asm
	{ sub.bf16 %rs111,%rs109,%rs110; }

	// end inline asm
	// begin inline asm
	{ cvt.f32.bf16 %f90, %rs111;}

	// end inline asm
	add.f32 	%f108, %f107, %f90;
	ld.global.f32 	%f91, [%rd25+12];
	// begin inline asm
	{  cvt.rn.bf16.f32 %rs115, %f91;}

	// end inline asm
	ld.global.f32 	%f92, [%rd20+12];
	// begin inline asm
	{  cvt.rn.bf16.f32 %rs116, %f92;}

	// end inline asm
	// begin inline asm
	{ sub.bf16 %rs117,%rs115,%rs116; }

	// end inline asm
	// begin inline asm
	{ cvt.f32.bf16 %f93, %rs117;}

	// end inline asm
	add.f32 	%f109, %f108, %f93;
	ld.global.f32 	%f94, [%rd25+16];
	// begin inline asm
	{  cvt.rn.bf16.f32 %rs121, %f94;}

	// end inline asm
	ld.global.f32 	%f95, [%rd20+16];
	// begin inline asm
	{  cvt.rn.bf16.f32 %rs122, %f95;}

	// end inline asm
	// begin inline asm
	{ sub.bf16 %rs123,%rs121,%rs122; }

	// end inline asm
	// begin inline asm
	{ cvt.f32.bf16 %f96, %rs123;}

	// end inline asm
	add.f32 	%f110, %f109, %f96;
	ld.global.f32 	%f97, [%rd25+20];
	// begin inline asm
	{  cvt.rn.bf16.f32 %rs127, %f97;}

	// end inline asm
	ld.global.f32 	%f98, [%rd20+20];
	// begin inline asm
	{  cvt.rn.bf16.f32 %rs128, %f98;}

	// end inline asm
	// begin inline asm
	{ sub.bf16 %rs129,%rs127,%rs128; }

	// end inline asm
	// begin inline asm
	{ cvt.f32.bf16 %f99, %rs129;}

	// end inline asm
	add.f32 	%f111, %f110, %f99;
	ld.global.f32 	%f100, [%rd25+24];
	// begin inline asm
	{  cvt.rn.bf16.f32 %rs133, %f100;}

	// end inline asm
	ld.global.f32 	%f101, [%rd20+24];
	// begin inline asm
	{  cvt.rn.bf16.f32 %rs134, %f101;}

	// end inline asm
	// begin inline asm
	{ sub.bf16 %rs135,%rs133,%rs134; }

	// end inline asm
	// begin inline asm
	{ cvt.f32.bf16 %f102, %rs135;}

	// end inline asm
	add.f32 	%f112, %f111, %f102;
	ld.global.f32 	%f103, [%rd25+28];
	// begin inline asm
	{  cvt.rn.bf16.f32 %rs139, %f103;}

	// end inline asm
	ld.global.f32 	%f104, [%rd20+28];
	// begin inline asm
	{  cvt.rn.bf16.f32 %rs140, %f104;}

	// end inline asm
	// begin inline asm
	{ sub.bf16 %rs141,%rs139,%rs140; }

	// end inline asm
	// begin inline asm
	{ cvt.f32.bf16 %f105, %rs141;}

	// end inline asm
	add.f32 	%f140, %f112, %f105;
	add.s32 	%r44, %r44, 8;
$L__BB0_8:
	setp.eq.s32 	%p9, %r13, 0;
	@%p9 bra 	$L__BB0_14;
	and.b32  	%r16, %r26, 3;
	setp.lt.u32 	%p10, %r13, 4;
	@%p10 bra 	$L__BB0_11;
	add.s32 	%r37, %r44, %r3;
	mul.wide.u32 	%rd26, %r37, 4;
	add.s64 	%rd27, %rd2, %rd26;
	ld.global.f32 	%f114, [%rd27];
	// begin inline asm
	{  cvt.rn.bf16.f32 %rs145, %f114;}

	// end inline asm
	add.s32 	%r38, %r44, %r4;
	mul.wide.s32 	%rd28, %r38, 4;
	add.s64 	%rd29, %rd1, %rd28;
	ld.global.f32 	%f115, [%rd29];
	// begin inline asm
	{  cvt.rn.bf16.f32 %rs146, %f115;}

	// end inline asm
	// begin inline asm
	{ sub.bf16 %rs147,%rs145,%rs146; }

	// end inline asm
	// begin inline asm
	{ cvt.f32.bf16 %f116, %rs147;}

	// end inline asm
	add.f32 	%f126, %f140, %f116;
	cvt.u64.u32 	%rd30, %r3;
	cvt.u64.u32 	%rd31, %r44;
	add.s64 	%rd32, %rd31, %rd30;
	shl.b64 	%rd33, %rd32, 2;
	add.s64 	%rd34, %rd2, %rd33;
	ld.global.f32 	%f117, [%rd34+4];
	// begin inline asm
	{  cvt.rn.bf16.f32 %rs151, %f117;}

	// end inline asm
	ld.global.f32 	%f118, [%rd29+4];
	// begin inline asm
	{  cvt.rn.bf16.f32 %rs152, %f118;}

	// end inline asm
	// begin inline asm
	{ sub.bf16 %rs153,%rs151,%rs152; }

	// end inline asm
	// begin inline asm
	{ cvt.f32.bf16 %f119, %rs153;}

	// end inline asm
	add.f32 	%f127, %f126, %f119;
	ld.global.f32 	%f120, [%rd34+8];
	// begin inline asm
	{  cvt.rn.bf16.f32 %rs157, %f120;}

	// end inline asm
	ld.global.f32 	%f121, [%rd29+8];
	// begin inline asm
	{  cvt.rn.bf16.f32 %rs158, %f121;}

	// end inline asm
	// begin inline asm
	{ sub.bf16 %rs159,%rs157,%rs158; }

	// end inline asm
	// begin inline asm
	{ cvt.f32.bf16 %f122, %rs159;}

	// end inline asm
	add.f32 	%f128, %f127, %f122;
	ld.global.f32 	%f123, [%rd34+12];
	// begin inline asm
	{  cvt.rn.bf16.f32 %rs163, %f123;}

	// end inline asm
	ld.global.f32 	%f124, [%rd29+12];
	// begin inline asm
	{  cvt.rn.bf16.f32 %rs164, %f124;}

	// end inline asm
	// begin inline asm
	{ sub.bf16 %rs165,%rs163,%rs164; }

	// end inline asm
	// begin inline asm
	{ cvt.f32.bf16 %f125, %rs165;}

	// end inline asm
	add.f32 	%f140, %f128, %f125;
	add.s32 	%r44, %r44, 4;
$L__BB0_11:
	setp.eq.s32 	%p11, %r16, 0;
	@%p11 bra 	$L__BB0_14;
	add.s32 	%r47, %r44, %r4;
	add.s32 	%r39, %r44, %r3;
	mul.wide.u32 	%rd35, %r39, 4;
	add.s64 	%rd42, %rd2, %rd35;
	neg.s32 	%r46, %r16;
$L__BB0_13:
	.pragma "nounroll";
	mul.wide.s32 	%rd36, %r47, 4;
	add.s64 	%rd37, %rd1, %rd36;
	ld.global.f32 	%f129, [%rd42];
	// begin inline asm
	{  cvt.rn.bf16.f32 %rs169, %f129;}

	// end inline asm
	ld.global.f32 	%f130, [%rd37];
	// begin inline asm
	{  cvt.rn.bf16.f32 %rs170, %f130;}

	// end inline asm
	// begin inline asm
	{ sub.bf16 %rs171,%rs169,%rs170; }

	// end inline asm
	// begin inline asm
	{ cvt.f32.bf16 %f131, %rs171;}

	// end inline asm
	add.f32 	%f140, %f140, %f131;
	add.s32 	%r47, %r47, 1;
	add.s64 	%rd42, %rd42, 4;
	add.s32 	%r46, %r46, 1;
	setp.ne.s32 	%p12, %r46, 0;
	@%p12 bra 	$L__BB0_13;
$L__BB0_14:
	mad.lo.s32 	%r40, %r25, %r1, %r2;
	cvta.to.global.u64 	%rd38, %rd10;
	mul.wide.s32 	%rd39, %r40, 4;
	add.s64 	%rd40, %rd38, %rd39;
	st.global.f32 	[%rd40], %f140;
$L__BB0_15:
	ret;

}


// ===== COMPILED SASS (sm_100) =====

	.target	sm_100

	.elftype	@"ET_EXEC"


//--------------------- .note.nv.tkinfo           --------------------------
	.section	.note.nv.tkinfo,"",@"SHT_NOTE"
	.sectionflags	@"SHF_NOTE_NV_TKINFO"
	.tkinfo
        /*0018*/ 	.word	0x00000002
        /*0030*/ 	.string	""
        /*0030*/ 	.string	"ptxas"
        /*0030*/ 	.string	"Cuda compilation tools, release 13.0, V13.0.88"
        /*0030*/ 	.string	"Build cuda_13.0.r13.0/compiler.36424714_0"
        /*0030*/ 	.string	"-arch sm_100 -m 64 "



//--------------------- .note.nv.cuinfo           --------------------------
	.section	.note.nv.cuinfo,"",@"SHT_NOTE"
	.sectionflags	@"SHF_NOTE_NV_CUINFO"
        /*0018*/ 	.short	0x0002
        /*001a*/ 	.short	0x0064
        /*001c*/ 	.short	0x0082
	.zero		2


//--------------------- .nv.info                  --------------------------
	.section	.nv.info,"",@"SHT_CUDA_INFO"
	.align	4


	//----- nvinfo : EIATTR_REGCOUNT
	.align		4
        /*0000*/ 	.byte	0x04, 0x2f
        /*0002*/ 	.short	(.L_1 - .L_0)
	.align		4
.L_0:
        /*0004*/ 	.word	index@(_Z22matmul_sub_kernel_bf16PKfS0_Pfiii)
        /*0008*/ 	.word	0x00000020


	//----- nvinfo : EIATTR_FRAME_SIZE
	.align		4
.L_1:
        /*000c*/ 	.byte	0x04, 0x11
        /*000e*/ 	.short	(.L_3 - .L_2)
	.align		4
.L_2:
        /*0010*/ 	.word	index@(_Z22matmul_sub_kernel_bf16PKfS0_Pfiii)
        /*0014*/ 	.word	0x00000000


	//----- nvinfo : EIATTR_MIN_STACK_SIZE
	.align		4
.L_3:
        /*0018*/ 	.byte	0x04, 0x12
        /*001a*/ 	.short	(.L_5 - .L_4)
	.align		4
.L_4:
        /*001c*/ 	.word	index@(_Z22matmul_sub_kernel_bf16PKfS0_Pfiii)
        /*0020*/ 	.word	0x00000000
.L_5:


//--------------------- .nv.compat                --------------------------
	.section	.nv.compat,"",@"SHT_CUDA_COMPAT_INFO"
	.align	4
        /*0000*/ 	.byte	0x02, 0x09, 0x00, 0x00, 0x02, 0x02, 0x01, 0x00, 0x02, 0x05, 0x05, 0x00, 0x03, 0x07, 0x01, 0x01
        /*0010*/ 	.byte	0x02, 0x03, 0x00, 0x00, 0x02, 0x06, 0x01, 0x00, 0x04, 0x0b, 0x08, 0x00, 0x09, 0x00, 0x00, 0x00
        /*0020*/ 	.byte	0x00, 0x00, 0x00, 0x00


//--------------------- .nv.info._Z22matmul_sub_kernel_bf16PKfS0_Pfiii --------------------------
	.section	.nv.info._Z22matmul_sub_kernel_bf16PKfS0_Pfiii,"",@"SHT_CUDA_INFO"
	.sectionflags	@""
	.align	4


	//----- nvinfo : EIATTR_CUDA_API_VERSION
	.align		4
        /*0000*/ 	.byte	0x04, 0x37
        /*0002*/ 	.short	(.L_7 - .L_6)
.L_6:
        /*0004*/ 	.word	0x00000082


	//----- nvinfo : EIATTR_KPARAM_INFO
	.align		4
.L_7:
        /*0008*/ 	.byte	0x04, 0x17
        /*000a*/ 	.short	(.L_9 - .L_8)
.L_8:
        /*000c*/ 	.word	0x00000000
        /*0010*/ 	.short	0x0005
        /*0012*/ 	.short	0x0020
        /*0014*/ 	.byte	0x00, 0xf0, 0x11, 0x00


	//----- nvinfo : EIATTR_KPARAM_INFO
	.align		4
.L_9:
        /*0018*/ 	.byte	0x04, 0x17
        /*001a*/ 	.short	(.L_11 - .L_10)
.L_10:
        /*001c*/ 	.word	0x00000000
        /*0020*/ 	.short	0x0004
        /*0022*/ 	.short	0x001c
        /*0024*/ 	.byte	0x00, 0xf0, 0x11, 0x00


	//----- nvinfo : EIATTR_KPARAM_INFO
	.align		4
.L_11:
        /*0028*/ 	.byte	0x04, 0x17
        /*002a*/ 	.short	(.L_13 - .L_12)
.L_12:
        /*002c*/ 	.word	0x00000000
        /*0030*/ 	.short	0x0003
        /*0032*/ 	.short	0x0018
        /*0034*/ 	.byte	0x00, 0xf0, 0x11, 0x00


	//----- nvinfo : EIATTR_KPARAM_INFO
	.align		4
.L_13:
        /*0038*/ 	.byte	0x04, 0x17
        /*003a*/ 	.short	(.L_15 - .L_14)
.L_14:
        /*003c*/ 	.word	0x00000000
        /*0040*/ 	.short	0x0002
        /*0042*/ 	.short	0x0010
        /*0044*/ 	.byte	0x00, 0xf5, 0x21, 0x00


	//----- nvinfo : EIATTR_KPARAM_INFO
	.align		4
.L_15:
        /*0048*/ 	.byte	0x04, 0x17
        /*004a*/ 	.short	(.L_17 - .L_16)
.L_16:
        /*004c*/ 	.word	0x00000000
        /*0050*/ 	.short	0x0001
        /*0052*/ 	.short	0x0008
        /*0054*/ 	.byte	0x00, 0xf5, 0x21, 0x00


	//----- nvinfo : EIATTR_KPARAM_INFO
	.align		4
.L_17:
        /*0058*/ 	.byte	0x04, 0x17
        /*005a*/ 	.short	(.L_19 - .L_18)
.L_18:
        /*005c*/ 	.word	0x00000000
        /*0060*/ 	.short	0x0000
        /*0062*/ 	.short	0x0000
        /*0064*/ 	.byte	0x00, 0xf5, 0x21, 0x00


	//----- nvinfo : EIATTR_SPARSE_MMA_MASK
	.align		4
.L_19:
        /*0068*/ 	.byte	0x03, 0x50
        /*006a*/ 	.short	0x0000


	//----- nvinfo : EIATTR_MAXREG_COUNT
	.align		4
        /*006c*/ 	.byte	0x03, 0x1b
        /*006e*/ 	.short	0x00ff


	//----- nvinfo : EIATTR_MERCURY_ISA_VERSION
	.align		4
        /*0070*/ 	.byte	0x03, 0x5f
        /*0072*/ 	.short	0x0101


	//----- nvinfo : EIATTR_VRC_CTA_INIT_COUNT
	.align		4
        /*0074*/ 	.byte	0x02, 0x4a
	.zero		1
	.zero		1


	//----- nvinfo : EIATTR_EXIT_INSTR_OFFSETS
	.align		4
        /*0078*/ 	.byte	0x04, 0x1c
        /*007a*/ 	.short	(.L_21 - .L_20)


	//   ....[0]....
.L_20:
        /*007c*/ 	.word	0x000000c0


	//   ....[1]....
        /*0080*/ 	.word	0x00001250


	//----- nvinfo : EIATTR_CBANK_PARAM_SIZE
	.align		4
.L_21:
        /*0084*/ 	.byte	0x03, 0x19
        /*0086*/ 	.short	0x0024


	//----- nvinfo : EIATTR_PARAM_CBANK
	.align		4
        /*0088*/ 	.byte	0x04, 0x0a
        /*008a*/ 	.short	(.L_23 - .L_22)
	.align		4
.L_22:
        /*008c*/ 	.word	index@(.nv.constant0._Z22matmul_sub_kernel_bf16PKfS0_Pfiii)
        /*0090*/ 	.short	0x0380
        /*0092*/ 	.short	0x0024


	//----- nvinfo : EIATTR_SW_WAR
	.align		4
.L_23:
        /*0094*/ 	.byte	0x04, 0x36
        /*0096*/ 	.short	(.L_25 - .L_24)
.L_24:
        /*0098*/ 	.word	0x00000008
.L_25:


//--------------------- .nv.callgraph             --------------------------
	.section	.nv.callgraph,"",@"SHT_CUDA_CALLGRAPH"
	.align	4
	.sectionentsize	8
	.align		4
        /*0000*/ 	.word	0x00000000
	.align		4
        /*0004*/ 	.word	0xffffffff
	.align		4
        /*0008*/ 	.word	0x00000000
	.align		4
        /*000c*/ 	.word	0xfffffffe
	.align		4
        /*0010*/ 	.word	0x00000000
	.align		4
        /*0014*/ 	.word	0xfffffffd
	.align		4
        /*0018*/ 	.word	0x00000000
	.align		4
        /*001c*/ 	.word	0xfffffffc


//--------------------- .text._Z22matmul_sub_kernel_bf16PKfS0_Pfiii --------------------------
	.section	.text._Z22matmul_sub_kernel_bf16PKfS0_Pfiii,"ax",@progbits
	.align	128
        .global         _Z22matmul_sub_kernel_bf16PKfS0_Pfiii
        .type           _Z22matmul_sub_kernel_bf16PKfS0_Pfiii,@function
        .size           _Z22matmul_sub_kernel_bf16PKfS0_Pfiii,(.L_x_7 - _Z22matmul_sub_kernel_bf16PKfS0_Pfiii)
        .other          _Z22matmul_sub_kernel_bf16PKfS0_Pfiii,@"STO_CUDA_ENTRY STV_DEFAULT"
_Z22matmul_sub_kernel_bf16PKfS0_Pfiii:
.text._Z22matmul_sub_kernel_bf16PKfS0_Pfiii:
[----:B------:R-:W-:Y:S01]  /*0000*/  LDC R1, c[0x0][0x37c] ;  /* 0x0000df00ff017b82 */ /* 0x000fe20000000800 */
[----:B------:R-:W0:Y:S07]  /*0010*/  S2R R3, SR_TID.X ;  /* 0x0000000000037919 */ /* 0x000e2e0000002100 */
[----:B------:R-:W1:Y:S01]  /*0020*/  LDC R7, c[0x0][0x364] ;  /* 0x0000d900ff077b82 */ /* 0x000e620000000800 */
[----:B------:R-:W2:Y:S01]  /*0030*/  LDCU.64 UR10, c[0x0][0x398] ;  /* 0x00007300ff0a77ac */ /* 0x000ea20008000a00 */
[----:B------:R-:W1:Y:S06]  /*0040*/  S2R R2, SR_TID.Y ;  /* 0x0000000000027919 */ /* 0x000e6c0000002200 */
[----:B------:R-:W0:Y:S08]  /*0050*/  S2UR UR5, SR_CTAID.X ;  /* 0x00000000000579c3 */ /* 0x000e300000002500 */
[----:B------:R-:W0:Y:S08]  /*0060*/  LDC R0, c[0x0][0x360] ;  /* 0x0000d800ff007b82 */ /* 0x000e300000000800 */
[----:B------:R-:W1:Y:S01]  /*0070*/  S2UR UR4, SR_CTAID.Y ;  /* 0x00000000000479c3 */ /* 0x000e620000002600 */
[----:B0-----:R-:W-:-:S05]  /*0080*/  IMAD R0, R0, UR5, R3 ;  /* 0x0000000500007c24 */ /* 0x001fca000f8e0203 */
[----:B--2---:R-:W-:Y:S01]  /*0090*/  ISETP.GE.AND P0, PT, R0, UR11, PT ;  /* 0x0000000b00007c0c */ /* 0x004fe2000bf06270 */
[----:B-1----:R-:W-:-:S05]  /*00a0*/  IMAD R7, R7, UR4, R2 ;  /* 0x0000000407077c24 */ /* 0x002fca000f8e0202 */
[----:B------:R-:W-:-:S13]  /*00b0*/  ISETP.GE.OR P0, PT, R7, UR10, P0 ;  /* 0x0000000a07007c0c */ /* 0x000fda0008706670 */
[----:B------:R-:W-:Y:S05]  /*00c0*/  @P0 EXIT ;  /* 0x000000000000094d */ /* 0x000fea0003800000 */
[----:B------:R-:W0:Y:S01]  /*00d0*/  LDCU UR7, c[0x0][0x3a0] ;  /* 0x00007400ff0777ac */ /* 0x000e220008000800 */
[----:B------:R-:W-:Y:S01]  /*00e0*/  HFMA2 R14, -RZ, RZ, 0, 0 ;  /* 0x00000000ff0e7431 */ /* 0x000fe200000001ff */
[----:B------:R-:W1:Y:S01]  /*00f0*/  LDCU.64 UR12, c[0x0][0x358] ;  /* 0x00006b00ff0c77ac */ /* 0x000e620008000a00 */
[----:B0-----:R-:W-:-:S09]  /*0100*/  UISETP.GE.AND UP0, UPT, UR7, 0x1, UPT ;  /* 0x000000010700788c */ /* 0x001fd2000bf06270 */
[----:B-1----:R-:W-:Y:S05]  /*0110*/  BRA.U !UP0, `(.L_x_0) ;  /* 0x00000011083c7547 */ /* 0x002fea000b800000 */
[----:B------:R-:W-:Y:S02]  /*0120*/  UISETP.GE.U32.AND UP1, UPT, UR7, 0x10, UPT ;  /* 0x000000100700788c */ /* 0x000fe4000bf26070 */
[----:B------:R-:W-:Y:S01]  /*0130*/  IMAD R6, R7, UR7, RZ ;  /* 0x0000000707067c24 */ /* 0x000fe2000f8e02ff */
[----:B------:R-:W-:Y:S02]  /*0140*/  ULOP3.LUT UR10, UR7, 0xf, URZ, 0xc0, !UPT ;  /* 0x0000000f070a7892 */ /* 0x000fe4000f8ec0ff */
[----:B------:R-:W-:Y:S01]  /*0150*/  IMAD R8, R0, UR7, RZ ;  /* 0x0000000700087c24 */ /* 0x000fe2000f8e02ff */
[----:B------:R-:W-:Y:S01]  /*0160*/  UMOV UR4, URZ ;  /* 0x000000ff00047c82 */ /* 0x000fe20008000000 */
[----:B------:R-:W-:Y:S01]  /*0170*/  IMAD.MOV.U32 R14, RZ, RZ, RZ ;  /* 0x000000ffff0e7224 */ /* 0x000fe200078e00ff */
[----:B------:R-:W-:Y:S01]  /*0180*/  UISETP.NE.AND UP0, UPT, UR10, URZ, UPT ;  /* 0x000000ff0a00728c */ /* 0x000fe2000bf05270 */
[----:B------:R-:W-:Y:S10]  /*0190*/  BRA.U !UP1, `(.L_x_1) ;  /* 0x0000000909007547 */ /* 0x000ff4000b800000 */
[----:B------:R-:W0:Y:S01]  /*01a0*/  LDC.64 R2, c[0x0][0x380] ;  /* 0x0000e000ff027b82 */ /* 0x000e220000000a00 */
[----:B------:R-:W1:Y:S01]  /*01b0*/  LDCU.64 UR8, c[0x0][0x388] ;  /* 0x00007100ff0877ac */ /* 0x000e620008000a00 */
[----:B------:R-:W-:Y:S01]  /*01c0*/  IMAD.MOV.U32 R14, RZ, RZ, RZ ;  /* 0x000000ffff0e7224 */ /* 0x000fe200078e00ff */
[----:B------:R-:W-:Y:S01]  /*01d0*/  MOV R9, R8 ;  /* 0x0000000800097202 */ /* 0x000fe20000000f00 */
[----:B------:R-:W-:Y:S02]  /*01e0*/  ULOP3.LUT UR4, UR7, 0x7ffffff0, URZ, 0xc0, !UPT ;  /* 0x7ffffff007047892 */ /* 0x000fe4000f8ec0ff */
[----:B-1----:R-:W-:Y:S02]  /*01f0*/  UIADD3 UR5, UP1, UPT, UR8, 0x20, URZ ;  /* 0x0000002008057890 */ /* 0x002fe4000ff3e0ff */
[----:B------:R-:W-:Y:S02]  /*0200*/  UIADD3 UR8, UPT, UPT, -UR4, URZ, URZ ;  /* 0x000000ff04087290 */ /* 0x000fe4000fffe1ff */
[----:B------:R-:W-:Y:S01]  /*0210*/  UIADD3.X UR6, UPT, UPT, URZ, UR9, URZ, UP1, !UPT ;  /* 0x00000009ff067290 */ /* 0x000fe20008ffe4ff */
[----:B0-----:R-:W-:-:S03]  /*0220*/  IMAD.WIDE.U32 R2, R6, 0x4, R2 ;  /* 0x0000000406027825 */ /* 0x001fc600078e0002 */
[----:B------:R-:W-:-:S04]  /*0230*/  IADD3 R4, P0, PT, R2, 0x20, RZ ;  /* 0x0000002002047810 */ /* 0x000fc80007f1e0ff */
[----:B------:R-:W-:-:S09]  /*0240*/  IADD3.X R5, PT, PT, RZ, R3, RZ, P0, !PT ;  /* 0x00000003ff057210 */ /* 0x000fd200007fe4ff */
.L_x_2:
[----:B------:R-:W-:Y:S01]  /*0250*/  MOV R3, UR6 ;  /* 0x0000000600037c02 */ /* 0x000fe20008000f00 */
[----:B------:R-:W-:Y:S01]  /*0260*/  IMAD.U32 R2, RZ, RZ, UR5 ;  /* 0x00000005ff027e24 */ /* 0x000fe2000f8e00ff */
[----:B------:R-:W2:Y:S03]  /*0270*/  LDG.E R25, desc[UR12][R4.64+-0x1c] ;  /* 0xffffe40c04197981 */ /* 0x000ea6000c1e1900 */
[----:B------:R-:W-:Y:S01]  /*0280*/  IMAD.WIDE R2, R9, 0x4, R2 ;  /* 0x0000000409027825 */ /* 0x000fe200078e0202 */
[----:B------:R-:W3:Y:S04]  /*0290*/  LDG.E R23, desc[UR12][R4.64+-0x20] ;  /* 0xffffe00c04177981 */ /* 0x000ee8000c1e1900 */
[----:B------:R-:W2:Y:S04]  /*02a0*/  LDG.E R26, desc[UR12][R2.64+-0x1c] ;  /* 0xffffe40c021a7981 */ /* 0x000ea8000c1e1900 */
[----:B------:R-:W3:Y:S04]  /*02b0*/  LDG.E R24, desc[UR12][R2.64+-0x20] ;  /* 0xffffe00c02187981 */ /* 0x000ee8000c1e1900 */
[----:B------:R-:W4:Y:S04]  /*02c0*/  LDG.E R21, desc[UR12][R4.64+-0x18] ;  /* 0xffffe80c04157981 */ /* 0x000f28000c1e1900 */
[----:B------:R-:W4:Y:S04]  /*02d0*/  LDG.E R22, desc[UR12][R2.64+-0x18] ;  /* 0xffffe80c02167981 */ /* 0x000f28000c1e1900 */
[----:B------:R-:W5:Y:S04]  /*02e0*/  LDG.E R15, desc[UR12][R4.64+-0x14] ;  /* 0xffffec0c040f7981 */ /* 0x000f68000c1e1900 */
        /* <DEDUP_REMOVED lines=9> */
[----:B------:R-:W5:Y:S01]  /*0380*/  LDG.E R27, desc[UR12][R4.64+0x1c] ;  /* 0x00001c0c041b7981 */ /* 0x000f62000c1e1900 */
[----:B--2---:R-:W-:-:S03]  /*0390*/  F2FP.BF16.F32.PACK_AB R25, R26, R25 ;  /* 0x000000191a19723e */ /* 0x004fc600000010ff */
[----:B------:R-:W2:Y:S01]  /*03a0*/  LDG.E R26, desc[UR12][R2.64+0x1c] ;  /* 0x00001c0c021a7981 */ /* 0x000ea2000c1e1900 */
[----:B---3--:R-:W-:Y:S01]  /*03b0*/  F2FP.BF16.F32.PACK_AB R23, R24, R23 ;  /* 0x000000171817723e */ /* 0x008fe200000010ff */
[----:B------:R-:W-:-:S04]  /*03c0*/  HADD2.BF16_V2 R24, R25.H0_H0, -R25.H1_H1 ;  /* 0xb000001919187230 */ /* 0x000fc80000200800 */
[----:B------:R-:W-:Y:S01]  /*03d0*/  HADD2.BF16_V2 R23, R23.H0_H0, -R23.H1_H1 ;  /* 0xb000001717177230 */ /* 0x000fe20000200800 */
[----:B----4-:R-:W-:-:S04]  /*03e0*/  F2FP.BF16.F32.PACK_AB R25, R22, R21 ;  /* 0x000000151619723e */ /* 0x010fc800000010ff */
[----:B------:R-:W-:Y:S02]  /*03f0*/  IMAD.U32 R23, R23, 0x10000, RZ ;  /* 0x0001000017177824 */ /* 0x000fe400078e00ff */
[----:B------:R-:W-:Y:S01]  /*0400*/  HADD2.BF16_V2 R25, R25.H0_H0, -R25.H1_H1 ;  /* 0xb000001919197230 */ /* 0x000fe20000200800 */
[----:B-----5:R-:W-:Y:S01]  /*0410*/  F2FP.BF16.F32.PACK_AB R20, R20, R15 ;  /* 0x0000000f1414723e */ /* 0x020fe200000010ff */
[----:B------:R-:W-:Y:S01]  /*0420*/  FADD R22, R23, R14 ;  /* 0x0000000e17167221 */ /* 0x000fe20000000000 */
[----:B------:R-:W-:Y:S01]  /*0430*/  SHF.L.U32 R21, R24, 0x10, RZ ;  /* 0x0000001018157819 */ /* 0x000fe200000006ff */
[----:B------:R-:W3:Y:S02]  /*0440*/  LDG.E R15, desc[UR12][R4.64] ;  /* 0x0000000c040f7981 */ /* 0x000ee4000c1e1900 */
[----:B------:R-:W-:Y:S02]  /*0450*/  HADD2.BF16_V2 R20, R20.H0_H0, -R20.H1_H1 ;  /* 0xb000001414147230 */ /* 0x000fe40000200800 */
[----:B------:R-:W3:Y:S01]  /*0460*/  LDG.E R14, desc[UR12][R2.64] ;  /* 0x0000000c020e7981 */ /* 0x000ee2000c1e1900 */
[----:B------:R-:W-:-:S02]  /*0470*/  F2FP.BF16.F32.PACK_AB R19, R19, R18 ;  /* 0x000000121313723e */ /* 0x000fc400000010ff */
[----:B------:R-:W-:Y:S01]  /*0480*/  PRMT R18, R25, 0x7610, R18 ;  /* 0x0000761019127816 */ /* 0x000fe20000000012 */
[----:B------:R-:W-:Y:S02]  /*0490*/  FADD R22, R22, R21 ;  /* 0x0000001516167221 */ /* 0x000fe40000000000 */
[----:B------:R-:W-:Y:S01]  /*04a0*/  HADD2.BF16_V2 R23, R19.H0_H0, -R19.H1_H1 ;  /* 0xb000001313177230 */ /* 0x000fe20000200800 */
[----:B------:R-:W4:Y:S01]  /*04b0*/  LDG.E R21, desc[UR12][R2.64+0x4] ;  /* 0x0000040c02157981 */ /* 0x000f22000c1e1900 */
[----:B------:R-:W-:Y:S01]  /*04c0*/  IMAD.U32 R19, R18, 0x10000, RZ ;  /* 0x0001000012137824 */ /* 0x000fe200078e00ff */
[----:B------:R-:W-:Y:S02]  /*04d0*/  F2FP.BF16.F32.PACK_AB R17, R17, R16 ;  /* 0x000000101111723e */ /* 0x000fe400000010ff */
[----:B------:R-:W4:Y:S01]  /*04e0*/  LDG.E R18, desc[UR12][R4.64+0x4] ;  /* 0x0000040c04127981 */ /* 0x000f22000c1e1900 */
[----:B------:R-:W-:Y:S02]  /*04f0*/  PRMT R16, R20, 0x7610, R16 ;  /* 0x0000761014107816 */ /* 0x000fe40000000010 */
[----:B------:R-:W-:Y:S01]  /*0500*/  HADD2.BF16_V2 R24, R17.H0_H0, -R17.H1_H1 ;  /* 0xb000001111187230 */ /* 0x000fe20000200800 */
[----:B------:R-:W-:Y:S01]  /*0510*/  PRMT R17, R23, 0x7610, R17 ;  /* 0x0000761017117816 */ /* 0x000fe20000000011 */
[----:B------:R-:W-:Y:S01]  /*0520*/  FADD R19, R22, R19 ;  /* 0x0000001316137221 */ /* 0x000fe20000000000 */
[----:B------:R-:W-:Y:S01]  /*0530*/  SHF.L.U32 R20, R16, 0x10, RZ ;  /* 0x0000001010147819 */ /* 0x000fe200000006ff */
[----:B------:R-:W5:Y:S01]  /*0540*/  LDG.E R23, desc[UR12][R4.64+0x8] ;  /* 0x0000080c04177981 */ /* 0x000f62000c1e1900 */
[----:B------:R-:W-:-:S03]  /*0550*/  SHF.L.U32 R22, R17, 0x10, RZ ;  /* 0x0000001011167819 */ /* 0x000fc600000006ff */
[----:B------:R-:W5:Y:S01]  /*0560*/  LDG.E R16, desc[UR12][R2.64+0x8] ;  /* 0x0000080c02107981 */ /* 0x000f62000c1e1900 */
[----:B------:R-:W-:Y:S01]  /*0570*/  FADD R19, R19, R20 ;  /* 0x0000001413137221 */ /* 0x000fe20000000000 */
[----:B------:R-:W-:Y:S02]  /*0580*/  IMAD.U32 R24, R24, 0x10000, RZ ;  /* 0x0001000018187824 */ /* 0x000fe400078e00ff */
[----:B------:R-:W2:Y:S01]  /*0590*/  LDG.E R17, desc[UR12][R2.64+0xc] ;  /* 0x00000c0c02117981 */ /* 0x000ea2000c1e1900 */
[----:B------:R-:W-:-:S03]  /*05a0*/  FADD R19, R19, R22 ;  /* 0x0000001613137221 */ /* 0x000fc60000000000 */
[----:B------:R-:W2:Y:S01]  /*05b0*/  LDG.E R22, desc[UR12][R4.64+0xc] ;  /* 0x00000c0c04167981 */ /* 0x000ea2000c1e1900 */
[----:B------:R-:W-:-:S03]  /*05c0*/  FADD R24, R19, R24 ;  /* 0x0000001813187221 */ /* 0x000fc60000000000 */
[----:B------:R-:W2:Y:S04]  /*05d0*/  LDG.E R20, desc[UR12][R4.64+0x10] ;  /* 0x0000100c04147981 */ /* 0x000ea8000c1e1900 */
[----:B------:R-:W2:Y:S01]  /*05e0*/  LDG.E R19, desc[UR12][R2.64+0x10] ;  /* 0x0000100c02137981 */ /* 0x000ea2000c1e1900 */
[----:B------:R-:W-:Y:S02]  /*05f0*/  F2FP.BF16.F32.PACK_AB R25, R13, R12 ;  /* 0x0000000c0d19723e */ /* 0x000fe400000010ff */
[----:B------:R-:W-:Y:S01]  /*0600*/  F2FP.BF16.F32.PACK_AB R28, R11, R10 ;  /* 0x0000000a0b1c723e */ /* 0x000fe200000010ff */
[----:B------:R-:W2:Y:S04]  /*0610*/  LDG.E R13, desc[UR12][R4.64+0x14] ;  /* 0x0000140c040d7981 */ /* 0x000ea8000c1e1900 */
[----:B------:R-:W2:Y:S04]  /*0620*/  LDG.E R12, desc[UR12][R2.64+0x14] ;  /* 0x0000140c020c7981 */ /* 0x000ea8000c1e1900 */
[----:B------:R-:W2:Y:S04]  /*0630*/  LDG.E R11, desc[UR12][R4.64+0x18] ;  /* 0x0000180c040b7981 */ /* 0x000ea8000c1e1900 */
[----:B------:R0:W2:Y:S01]  /*0640*/  LDG.E R10, desc[UR12][R2.64+0x18] ;  /* 0x0000180c020a7981 */ /* 0x0000a2000c1e1900 */
[----:B------:R-:W-:-:S02]  /*0650*/  HADD2.BF16_V2 R29, R25.H0_H0, -R25.H1_H1 ;  /* 0xb0000019191d7230 */ /* 0x000fc40000200800 */
[----:B0-----:R-:W-:Y:S01]  /*0660*/  HADD2.BF16_V2 R3, R28.H0_H0, -R28.H1_H1 ;  /* 0xb000001c1c037230 */ /* 0x001fe20000200800 */
[----:B------:R-:W-:-:S04]  /*0670*/  UIADD3 UR8, UPT, UPT, UR8, 0x10, URZ ;  /* 0x0000001008087890 */ /* 0x000fc8000fffe0ff */
[----:B------:R-:W-:Y:S01]  /*0680*/  UISETP.NE.AND UP1, UPT, UR8, URZ, UPT ;  /* 0x000000ff0800728c */ /* 0x000fe2000bf25270 */
[----:B------:R-:W-:Y:S01]  /*0690*/  IADD3 R4, P0, PT, R4, 0x40, RZ ;  /* 0x0000004004047810 */ /* 0x000fe20007f1e0ff */
[----:B------:R-:W-:-:S03]  /*06a0*/  VIADD R9, R9, 0x10 ;  /* 0x0000001009097836 */ /* 0x000fc60000000000 */
[----:B------:R-:W-:Y:S02]  /*06b0*/  IADD3.X R5, PT, PT, RZ, R5, RZ, P0, !PT ;  /* 0x00000005ff057210 */ /* 0x000fe400007fe4ff */
[----:B---3--:R-:W-:Y:S02]  /*06c0*/  F2FP.BF16.F32.PACK_AB R25, R14, R15 ;  /* 0x0000000f0e19723e */ /* 0x008fe400000010ff */
[----:B------:R-:W-:-:S04]  /*06d0*/  PRMT R14, R29, 0x7610, R14 ;  /* 0x000076101d0e7816 */ /* 0x000fc8000000000e */
[----:B------:R-:W-:Y:S01]  /*06e0*/  SHF.L.U32 R15, R14, 0x10, RZ ;  /* 0x000000100e0f7819 */ /* 0x000fe200000006ff */
[----:B------:R-:W-:Y:S01]  /*06f0*/  HADD2.BF16_V2 R25, R25.H0_H0, -R25.H1_H1 ;  /* 0xb000001919197230 */ /* 0x000fe20000200800 */
[----:B------:R-:W-:Y:S02]  /*0700*/  PRMT R14, R3, 0x7610, R14 ;  /* 0x00007610030e7816 */ /* 0x000fe4000000000e */
[----:B----4-:R-:W-:Y:S01]  /*0710*/  F2FP.BF16.F32.PACK_AB R18, R21, R18 ;  /* 0x000000121512723e */ /* 0x010fe200000010ff */
[----:B------:R-:W-:Y:S01]  /*0720*/  FADD R15, R24, R15 ;  /* 0x0000000f180f7221 */ /* 0x000fe20000000000 */
[----:B------:R-:W-:Y:S02]  /*0730*/  SHF.L.U32 R14, R14, 0x10, RZ ;  /* 0x000000100e0e7819 */ /* 0x000fe400000006ff */
[----:B------:R-:W-:Y:S01]  /*0740*/  PRMT R2, R25, 0x7610, R2 ;  /* 0x0000761019027816 */ /* 0x000fe20000000002 */
[----:B------:R-:W-:Y:S02]  /*0750*/  HADD2.BF16_V2 R18, R18.H0_H0, -R18.H1_H1 ;  /* 0xb000001212127230 */ /* 0x000fe40000200800 */
[----:B------:R-:W-:Y:S01]  /*0760*/  FADD R14, R15, R14 ;  /* 0x0000000e0f0e7221 */ /* 0x000fe20000000000 */
[----:B-----5:R-:W-:Y:S01]  /*0770*/  F2FP.BF16.F32.PACK_AB R16, R16, R23 ;  /* 0x000000171010723e */ /* 0x020fe200000010ff */
[----:B------:R-:W-:Y:S01]  /*0780*/  IMAD.U32 R3, R2, 0x10000, RZ ;  /* 0x0001000002037824 */ /* 0x000fe200078e00ff */
[----:B------:R-:W-:-:S03]  /*0790*/  PRMT R15, R18, 0x7610, R15 ;  /* 0x00007610120f7816 */ /* 0x000fc6000000000f */
[----:B------:R-:W-:Y:S01]  /*07a0*/  HADD2.BF16_V2 R16, R16.H0_H0, -R16.H1_H1 ;  /* 0xb000001010107230 */ /* 0x000fe20000200800 */
[----:B------:R-:W-:Y:S01]  /*07b0*/  SHF.L.U32 R2, R15, 0x10, RZ ;  /* 0x000000100f027819 */ /* 0x000fe200000006ff */
[----:B------:R-:W-:Y:S01]  /*07c0*/  FADD R3, R14, R3 ;  /* 0x000000030e037221 */ /* 0x000fe20000000000 */
[----:B--2---:R-:W-:Y:S02]  /*07d0*/  F2FP.BF16.F32.PACK_AB R17, R17, R22 ;  /* 0x000000161111723e */ /* 0x004fe400000010ff */
[----:B------:R-:W-:Y:S01]  /*07e0*/  PRMT R14, R16, 0x7610, R14 ;  /* 0x00007610100e7816 */ /* 0x000fe2000000000e */
[----:B------:R-:W-:Y:S02]  /*07f0*/  FADD R2, R3, R2 ;  /* 0x0000000203027221 */ /* 0x000fe40000000000 */
[----:B------:R-:W-:Y:S01]  /*0800*/  HADD2.BF16_V2 R17, R17.H0_H0, -R17.H1_H1 ;  /* 0xb000001111117230 */ /* 0x000fe20000200800 */
[----:B------:R-:W-:Y:S02]  /*0810*/  SHF.L.U32 R3, R14, 0x10, RZ ;  /* 0x000000100e037819 */ /* 0x000fe400000006ff */
[----:B------:R-:W-:-:S03]  /*0820*/  F2FP.BF16.F32.PACK_AB R19, R19, R20 ;  /* 0x000000141313723e */ /* 0x000fc600000010ff */
[--C-:B------:R-:W-:Y:S01]  /*0830*/  FADD R2, R2, R3.reuse ;  /* 0x0000000302027221 */ /* 0x100fe20000000000 */
[----:B------:R-:W-:Y:S01]  /*0840*/  PRMT R3, R17, 0x7610, R3 ;  /* 0x0000761011037816 */ /* 0x000fe20000000003 */
[----:B------:R-:W-:Y:S01]  /*0850*/  HADD2.BF16_V2 R19, R19.H0_H0, -R19.H1_H1 ;  /* 0xb000001313137230 */ /* 0x000fe20000200800 */
[----:B------:R-:W-:-:S03]  /*0860*/  F2FP.BF16.F32.PACK_AB R12, R12, R13 ;  /* 0x0000000d0c0c723e */ /* 0x000fc600000010ff */
[----:B------:R-:W-:Y:S01]  /*0870*/  IMAD.U32 R3, R3, 0x10000, RZ ;  /* 0x0001000003037824 */ /* 0x000fe200078e00ff */
[----:B------:R-:W-:Y:S02]  /*0880*/  F2FP.BF16.F32.PACK_AB R26, R26, R27 ;  /* 0x0000001b1a1a723e */ /* 0x000fe400000010ff */
[----:B------:R-:W-:Y:S02]  /*0890*/  F2FP.BF16.F32.PACK_AB R11, R10, R11 ;  /* 0x0000000b0a0b723e */ /* 0x000fe400000010ff */
[----:B------:R-:W-:Y:S01]  /*08a0*/  PRMT R10, R19, 0x7610, R10 ;  /* 0x00007610130a7816 */ /* 0x000fe2000000000a */
[----:B------:R-:W-:Y:S02]  /*08b0*/  HADD2.BF16_V2 R12, R12.H0_H0, -R12.H1_H1 ;  /* 0xb000000c0c0c7230 */ /* 0x000fe40000200800 */
[----:B------:R-:W-:Y:S01]  /*08c0*/  HADD2.BF16_V2 R13, R11.H0_H0, -R11.H1_H1 ;  /* 0xb000000b0b0d7230 */ /* 0x000fe20000200800 */
[----:B------:R-:W-:Y:S01]  /*08d0*/  SHF.L.U32 R11, R10, 0x10, RZ ;  /* 0x000000100a0b7819 */ /* 0x000fe200000006ff */
[----:B------:R-:W-:Y:S01]  /*08e0*/  FADD R2, R2, R3 ;  /* 0x0000000302027221 */ /* 0x000fe20000000000 */
[----:B------:R-:W-:Y:S01]  /*08f0*/  HADD2.BF16_V2 R26, R26.H0_H0, -R26.H1_H1 ;  /* 0xb000001a1a1a7230 */ /* 0x000fe20000200800 */
[----:B------:R-:W-:-:S02]  /*0900*/  SHF.L.U32 R3, R12, 0x10, RZ ;  /* 0x000000100c037819 */ /* 0x000fc400000006ff */
[----:B------:R-:W-:Y:S01]  /*0910*/  PRMT R10, R13, 0x7610, R10 ;  /* 0x000076100d0a7816 */ /* 0x000fe2000000000a */
[----:B------:R-:W-:Y:S01]  /*0920*/  FADD R2, R2, R11 ;  /* 0x0000000b02027221 */ /* 0x000fe20000000000 */
[----:B------:R-:W-:-:S03]  /*0930*/  PRMT R12, R26, 0x7610, R12 ;  /* 0x000076101a0c7816 */ /* 0x000fc6000000000c */
[----:B------:R-:W-:Y:S02]  /*0940*/  IMAD.U32 R11, R10, 0x10000, RZ ;  /* 0x000100000a0b7824 */ /* 0x000fe400078e00ff */
[----:B------:R-:W-:Y:S01]  /*0950*/  FADD R2, R2, R3 ;  /* 0x0000000302027221 */ /* 0x000fe20000000000 */
[----:B------:R-:W-:-:S03]  /*0960*/  SHF.L.U32 R3, R12, 0x10, RZ ;  /* 0x000000100c037819 */ /* 0x000fc600000006ff */
[----:B------:R-:W-:-:S04]  /*0970*/  FADD R2, R2, R11 ;  /* 0x0000000b02027221 */ /* 0x000fc80000000000 */
[----:B------:R-:W-:Y:S01]  /*0980*/  FADD R14, R2, R3 ;  /* 0x00000003020e7221 */ /* 0x000fe20000000000 */
[----:B------:R-:W-:Y:S06]  /*0990*/  BRA.U UP1, `(.L_x_2) ;  /* 0xfffffff9012c7547 */ /* 0x000fec000b83ffff */
.L_x_1:
[----:B------:R-:W-:Y:S05]  /*09a0*/  BRA.U !UP0, `(.L_x_0) ;  /* 0x0000000908187547 */ /* 0x000fea000b800000 */
[----:B------:R-:W-:Y:S02]  /*09b0*/  UISETP.GE.U32.AND UP0, UPT, UR10, 0x8, UPT ;  /* 0x000000080a00788c */ /* 0x000fe4000bf06070 */
[----:B------:R-:W-:-:S04]  /*09c0*/  ULOP3.LUT UR6, UR7, 0x7, URZ, 0xc0, !UPT ;  /* 0x0000000707067892 */ /* 0x000fc8000f8ec0ff */
[----:B------:R-:W-:-:S03]  /*09d0*/  UISETP.NE.AND UP1, UPT, UR6, URZ, UPT ;  /* 0x000000ff0600728c */ /* 0x000fc6000bf25270 */
[----:B------:R-:W-:Y:S08]  /*09e0*/  BRA.U !UP0, `(.L_x_3) ;  /* 0x0000000508007547 */ /* 0x000ff0000b800000 */
[----:B------:R-:W0:Y:S01]  /*09f0*/  LDC.64 R16, c[0x0][0x380] ;  /* 0x0000e000ff107b82 */ /* 0x000e220000000a00 */
[----:B------:R-:W1:Y:S01]  /*0a00*/  LDCU.64 UR8, c[0x0][0x380] ;  /* 0x00007000ff0877ac */ /* 0x000e620008000a00 */
[C---:B------:R-:W-:Y:S02]  /*0a10*/  IADD3 R5, PT, PT, R6.reuse, UR4, RZ ;  /* 0x0000000406057c10 */ /* 0x040fe4000fffe0ff */
[----:B------:R-:W-:Y:S02]  /*0a20*/  IADD3 R10, P0, PT, R6, UR4, RZ ;  /* 0x00000004060a7c10 */ /* 0x000fe4000ff1e0ff */
[----:B------:R-:W-:Y:S02]  /*0a30*/  IADD3 R9, PT, PT, R8, UR4, RZ ;  /* 0x0000000408097c10 */ /* 0x000fe4000fffe0ff */
[----:B------:R-:W2:Y:S01]  /*0a40*/  LDC.64 R2, c[0x0][0x388] ;  /* 0x0000e200ff027b82 */ /* 0x000ea20000000a00 */
[----:B0-----:R-:W-:-:S04]  /*0a50*/  IMAD.WIDE.U32 R16, R5, 0x4, R16 ;  /* 0x0000000405107825 */ /* 0x001fc800078e0010 */
[----:B------:R-:W-:Y:S01]  /*0a60*/  IMAD.X R5, RZ, RZ, RZ, P0 ;  /* 0x000000ffff057224 */ /* 0x000fe200000e06ff */
[C---:B-1----:R-:W-:Y:S01]  /*0a70*/  LEA R4, P0, R10.reuse, UR8, 0x2 ;  /* 0x000000080a047c11 */ /* 0x042fe2000f8010ff */
[----:B------:R-:W3:Y:S01]  /*0a80*/  LDG.E R21, desc[UR12][R16.64] ;  /* 0x0000000c10157981 */ /* 0x000ee2000c1e1900 */
[----:B--2---:R-:W-:Y:S02]  /*0a90*/  IMAD.WIDE R2, R9, 0x4, R2 ;  /* 0x0000000409027825 */ /* 0x004fe400078e0202 */
[----:B------:R-:W-:-:S03]  /*0aa0*/  LEA.HI.X R5, R10, UR9, R5, 0x2, P0 ;  /* 0x000000090a057c11 */ /* 0x000fc600080f1405 */
[----:B------:R-:W3:Y:S04]  /*0ab0*/  LDG.E R24, desc[UR12][R2.64] ;  /* 0x0000000c02187981 */ /* 0x000ee8000c1e1900 */
[----:B------:R-:W2:Y:S04]  /*0ac0*/  LDG.E R26, desc[UR12][R2.64+0x4] ;  /* 0x0000040c021a7981 */ /* 0x000ea8000c1e1900 */
[----:B------:R-:W2:Y:S04]  /*0ad0*/  LDG.E R23, desc[UR12][R4.64+0x4] ;  /* 0x0000040c04177981 */ /* 0x000ea8000c1e1900 */
        /* <DEDUP_REMOVED lines=10> */
[----:B------:R0:W5:Y:S04]  /*0b80*/  LDG.E R17, desc[UR12][R4.64+0x1c] ;  /* 0x00001c0c04117981 */ /* 0x000168000c1e1900 */
[----:B------:R1:W5:Y:S01]  /*0b90*/  LDG.E R20, desc[UR12][R2.64+0x1c] ;  /* 0x00001c0c02147981 */ /* 0x000362000c1e1900 */
[----:B------:R-:W-:Y:S01]  /*0ba0*/  UIADD3 UR4, UPT, UPT, UR4, 0x8, URZ ;  /* 0x0000000804047890 */ /* 0x000fe2000fffe0ff */
[----:B---3--:R-:W-:-:S02]  /*0bb0*/  F2FP.BF16.F32.PACK_AB R21, R24, R21 ;  /* 0x000000151815723e */ /* 0x008fc400000010ff */
[----:B--2---:R-:W-:-:S03]  /*0bc0*/  F2FP.BF16.F32.PACK_AB R23, R26, R23 ;  /* 0x000000171a17723e */ /* 0x004fc600000010ff */
[----:B------:R-:W-:Y:S02]  /*0bd0*/  HADD2.BF16_V2 R21, R21.H0_H0, -R21.H1_H1 ;  /* 0xb000001515157230 */ /* 0x000fe40000200800 */
[----:B------:R-:W-:Y:S01]  /*0be0*/  HADD2.BF16_V2 R23, R23.H0_H0, -R23.H1_H1 ;  /* 0xb000001717177230 */ /* 0x000fe20000200800 */
[----:B----4-:R-:W-:-:S04]  /*0bf0*/  F2FP.BF16.F32.PACK_AB R22, R19, R22 ;  /* 0x000000161316723e */ /* 0x010fc800000010ff */
[----:B------:R-:W-:Y:S01]  /*0c00*/  PRMT R19, R23, 0x7610, R19 ;  /* 0x0000761017137816 */ /* 0x000fe20000000013 */
[----:B------:R-:W-:Y:S01]  /*0c10*/  HADD2.BF16_V2 R22, R22.H0_H0, -R22.H1_H1 ;  /* 0xb000001616167230 */ /* 0x000fe20000200800 */
[----:B------:R-:W-:Y:S02]  /*0c20*/  SHF.L.U32 R21, R21, 0x10, RZ ;  /* 0x0000001015157819 */ /* 0x000fe400000006ff */
[----:B0-----:R-:W-:Y:S02]  /*0c30*/  SHF.L.U32 R4, R19, 0x10, RZ ;  /* 0x0000001013047819 */ /* 0x001fe400000006ff */
[----:B-1----:R-:W-:Y:S01]  /*0c40*/  PRMT R2, R22, 0x7610, R2 ;  /* 0x0000761016027816 */ /* 0x002fe20000000002 */
[----:B------:R-:W-:Y:S01]  /*0c50*/  FADD R21, R14, R21 ;  /* 0x000000150e157221 */ /* 0x000fe20000000000 */
[----:B-----5:R-:W-:Y:S02]  /*0c60*/  F2FP.BF16.F32.PACK_AB R9, R9, R10 ;  /* 0x0000000a0909723e */ /* 0x020fe400000010ff */
[----:B------:R-:W-:Y:S01]  /*0c70*/  F2FP.BF16.F32.PACK_AB R11, R11, R12 ;  /* 0x0000000c0b0b723e */ /* 0x000fe200000010ff */
[----:B------:R-:W-:-:S02]  /*0c80*/  IMAD.U32 R3, R2, 0x10000, RZ ;  /* 0x0001000002037824 */ /* 0x000fc400078e00ff */
[----:B------:R-:W-:Y:S01]  /*0c90*/  FADD R4, R21, R4 ;  /* 0x0000000415047221 */ /* 0x000fe20000000000 */
[----:B------:R-:W-:Y:S02]  /*0ca0*/  HADD2.BF16_V2 R2, R9.H0_H0, -R9.H1_H1 ;  /* 0xb000000909027230 */ /* 0x000fe40000200800 */
[----:B------:R-:W-:Y:S02]  /*0cb0*/  HADD2.BF16_V2 R11, R11.H0_H0, -R11.H1_H1 ;  /* 0xb000000b0b0b7230 */ /* 0x000fe40000200800 */
[----:B------:R-:W-:Y:S01]  /*0cc0*/  FADD R3, R4, R3 ;  /* 0x0000000304037221 */ /* 0x000fe20000000000 */
[----:B------:R-:W-:Y:S02]  /*0cd0*/  F2FP.BF16.F32.PACK_AB R15, R15, R18 ;  /* 0x000000120f0f723e */ /* 0x000fe400000010ff */
[----:B------:R-:W-:Y:S02]  /*0ce0*/  PRMT R4, R11, 0x7610, R4 ;  /* 0x000076100b047816 */ /* 0x000fe40000000004 */
[----:B------:R-:W-:-:S02]  /*0cf0*/  SHF.L.U32 R2, R2, 0x10, RZ ;  /* 0x0000001002027819 */ /* 0x000fc400000006ff */
[----:B------:R-:W-:Y:S01]  /*0d00*/  F2FP.BF16.F32.PACK_AB R13, R13, R16 ;  /* 0x000000100d0d723e */ /* 0x000fe200000010ff */
[----:B------:R-:W-:Y:S01]  /*0d10*/  HADD2.BF16_V2 R15, R15.H0_H0, -R15.H1_H1 ;  /* 0xb000000f0f0f7230 */ /* 0x000fe20000200800 */
[----:B------:R-:W-:Y:S01]  /*0d20*/  SHF.L.U32 R5, R4, 0x10, RZ ;  /* 0x0000001004057819 */ /* 0x000fe200000006ff */
[----:B------:R-:W-:Y:S02]  /*0d30*/  FADD R2, R3, R2 ;  /* 0x0000000203027221 */ /* 0x000fe40000000000 */
[----:B------:R-:W-:Y:S01]  /*0d40*/  HADD2.BF16_V2 R9, R13.H0_H0, -R13.H1_H1 ;  /* 0xb000000d0d097230 */ /* 0x000fe20000200800 */
[----:B------:R-:W-:Y:S02]  /*0d50*/  PRMT R3, R15, 0x7610, R3 ;  /* 0x000076100f037816 */ /* 0x000fe40000000003 */
[----:B------:R-:W-:Y:S01]  /*0d60*/  F2FP.BF16.F32.PACK_AB R17, R20, R17 ;  /* 0x000000111411723e */ /* 0x000fe200000010ff */
[----:B------:R-:W-:Y:S01]  /*0d70*/  FADD R2, R2, R5 ;  /* 0x0000000502027221 */ /* 0x000fe20000000000 */
[----:B------:R-:W-:Y:S01]  /*0d80*/  IMAD.U32 R9, R9, 0x10000, RZ ;  /* 0x0001000009097824 */ /* 0x000fe200078e00ff */
[----:B------:R-:W-:-:S02]  /*0d90*/  SHF.L.U32 R3, R3, 0x10, RZ ;  /* 0x0000001003037819 */ /* 0x000fc400000006ff */
[----:B------:R-:W-:Y:S02]  /*0da0*/  HADD2.BF16_V2 R4, R17.H0_H0, -R17.H1_H1 ;  /* 0xb000001111047230 */ /* 0x000fe40000200800 */
[----:B------:R-:W-:-:S03]  /*0db0*/  FADD R2, R2, R9 ;  /* 0x0000000902027221 */ /* 0x000fc60000000000 */
[----:B------:R-:W-:Y:S01]  /*0dc0*/  SHF.L.U32 R5, R4, 0x10, RZ ;  /* 0x0000001004057819 */ /* 0x000fe200000006ff */
[----:B------:R-:W-:-:S04]  /*0dd0*/  FADD R2, R2, R3 ;  /* 0x0000000302027221 */ /* 0x000fc80000000000 */
[----:B------:R-:W-:-:S07]  /*0de0*/  FADD R14, R2, R5 ;  /* 0x00000005020e7221 */ /* 0x000fce0000000000 */
.L_x_3:
[----:B------:R-:W-:Y:S05]  /*0df0*/  BRA.U !UP1, `(.L_x_0) ;  /* 0x0000000509047547 */ /* 0x000fea000b800000 */
[----:B------:R-:W-:Y:S02]  /*0e00*/  UISETP.GE.U32.AND UP0, UPT, UR6, 0x4, UPT ;  /* 0x000000040600788c */ /* 0x000fe4000bf06070 */
[----:B------:R-:W-:-:S04]  /*0e10*/  ULOP3.LUT UR5, UR7, 0x3, URZ, 0xc0, !UPT ;  /* 0x0000000307057892 */ /* 0x000fc8000f8ec0ff */
[----:B------:R-:W-:-:S03]  /*0e20*/  UISETP.NE.AND UP1, UPT, UR5, URZ, UPT ;  /* 0x000000ff0500728c */ /* 0x000fc6000bf25270 */
[----:B------:R-:W-:Y:S08]  /*0e30*/  BRA.U !UP0, `(.L_x_4) ;  /* 0x0000000108987547 */ /* 0x000ff0000b800000 */
[----:B------:R-:W0:Y:S01]  /*0e40*/  LDC.64 R4, c[0x0][0x380] ;  /* 0x0000e000ff047b82 */ /* 0x000e220000000a00 */
[----:B------:R-:W1:Y:S01]  /*0e50*/  LDCU.64 UR6, c[0x0][0x380] ;  /* 0x00007000ff0677ac */ /* 0x000e620008000a00 */
[C---:B------:R-:W-:Y:S01]  /*0e60*/  IADD3 R9, P0, PT, R6.reuse, UR4, RZ ;  /* 0x0000000406097c10 */ /* 0x040fe2000ff1e0ff */
[----:B------:R-:W-:Y:S01]  /*0e70*/  VIADD R11, R6, UR4 ;  /* 0x00000004060b7c36 */ /* 0x000fe20008000000 */
[----:B------:R-:W-:Y:S02]  /*0e80*/  IADD3 R3, PT, PT, R8, UR4, RZ ;  /* 0x0000000408037c10 */ /* 0x000fe4000fffe0ff */
[----:B------:R-:W-:Y:S02]  /*0e90*/  IADD3.X R16, PT, PT, RZ, RZ, RZ, P0, !PT ;  /* 0x000000ffff107210 */ /* 0x000fe400007fe4ff */
[----:B------:R-:W2:Y:S01]  /*0ea0*/  LDC.64 R12, c[0x0][0x388] ;  /* 0x0000e200ff0c7b82 */ /* 0x000ea20000000a00 */
[----:B-1----:R-:W-:Y:S01]  /*0eb0*/  LEA R2, P0, R9, UR6, 0x2 ;  /* 0x0000000609027c11 */ /* 0x002fe2000f8010ff */
[----:B0-----:R-:W-:-:S06]  /*0ec0*/  IMAD.WIDE.U32 R10, R11, 0x4, R4 ;  /* 0x000000040b0a7825 */ /* 0x001fcc00078e0004 */
[----:B------:R-:W3:Y:S01]  /*0ed0*/  LDG.E R10, desc[UR12][R10.64] ;  /* 0x0000000c0a0a7981 */ /* 0x000ee2000c1e1900 */
[----:B--2---:R-:W-:Y:S01]  /*0ee0*/  IMAD.WIDE R4, R3, 0x4, R12 ;  /* 0x0000000403047825 */ /* 0x004fe200078e020c */
[----:B------:R-:W-:-:S04]  /*0ef0*/  LEA.HI.X R3, R9, UR7, R16, 0x2, P0 ;  /* 0x0000000709037c11 */ /* 0x000fc800080f1410 */
[----:B------:R-:W3:Y:S04]  /*0f00*/  LDG.E R9, desc[UR12][R4.64] ;  /* 0x0000000c04097981 */ /* 0x000ee8000c1e1900 */
[----:B------:R-:W2:Y:S04]  /*0f10*/  LDG.E R13, desc[UR12][R4.64+0x4] ;  /* 0x0000040c040d7981 */ /* 0x000ea8000c1e1900 */
[----:B------:R-:W2:Y:S04]  /*0f20*/  LDG.E R12, desc[UR12][R2.64+0x4] ;  /* 0x0000040c020c7981 */ /* 0x000ea8000c1e1900 */
[----:B------:R-:W4:Y:S04]  /*0f30*/  LDG.E R16, desc[UR12][R4.64+0x8] ;  /* 0x0000080c04107981 */ /* 0x000f28000c1e1900 */
[----:B------:R-:W4:Y:S04]  /*0f40*/  LDG.E R15, desc[UR12][R2.64+0x8] ;  /* 0x0000080c020f7981 */ /* 0x000f28000c1e1900 */
[----:B------:R3:W5:Y:S04]  /*0f50*/  LDG.E R17, desc[UR12][R2.64+0xc] ;  /* 0x00000c0c02117981 */ /* 0x000768000c1e1900 */
[----:B------:R-:W5:Y:S01]  /*0f60*/  LDG.E R18, desc[UR12][R4.64+0xc] ;  /* 0x00000c0c04127981 */ /* 0x000f62000c1e1900 */
[----:B------:R-:W-:Y:S01]  /*0f70*/  UIADD3 UR4, UPT, UPT, UR4, 0x4, URZ ;  /* 0x0000000404047890 */ /* 0x000fe2000fffe0ff */
[----:B---3--:R-:W-:-:S05]  /*0f80*/  F2FP.BF16.F32.PACK_AB R3, R9, R10 ;  /* 0x0000000a0903723e */ /* 0x008fca00000010ff */
[----:B------:R-:W-:Y:S01]  /*0f90*/  HADD2.BF16_V2 R3, R3.H0_H0, -R3.H1_H1 ;  /* 0xb000000303037230 */ /* 0x000fe20000200800 */
[----:B--2---:R-:W-:-:S04]  /*0fa0*/  F2FP.BF16.F32.PACK_AB R12, R13, R12 ;  /* 0x0000000c0d0c723e */ /* 0x004fc800000010ff */
[----:B------:R-:W-:Y:S02]  /*0fb0*/  PRMT R9, R3, 0x7610, R9 ;  /* 0x0000761003097816 */ /* 0x000fe40000000009 */
[----:B----4-:R-:W-:Y:S01]  /*0fc0*/  F2FP.BF16.F32.PACK_AB R15, R16, R15 ;  /* 0x0000000f100f723e */ /* 0x010fe200000010ff */
[----:B------:R-:W-:Y:S02]  /*0fd0*/  HADD2.BF16_V2 R10, R12.H0_H0, -R12.H1_H1 ;  /* 0xb000000c0c0a7230 */ /* 0x000fe40000200800 */
[----:B------:R-:W-:Y:S02]  /*0fe0*/  IMAD.U32 R9, R9, 0x10000, RZ ;  /* 0x0001000009097824 */ /* 0x000fe400078e00ff */
[----:B------:R-:W-:Y:S01]  /*0ff0*/  HADD2.BF16_V2 R15, R15.H0_H0, -R15.H1_H1 ;  /* 0xb000000f0f0f7230 */ /* 0x000fe20000200800 */
[----:B------:R-:W-:Y:S02]  /*1000*/  SHF.L.U32 R10, R10, 0x10, RZ ;  /* 0x000000100a0a7819 */ /* 0x000fe400000006ff */
[----:B-----5:R-:W-:Y:S01]  /*1010*/  F2FP.BF16.F32.PACK_AB R17, R18, R17 ;  /* 0x000000111211723e */ /* 0x020fe200000010ff */
[----:B------:R-:W-:Y:S01]  /*1020*/  FADD R9, R14, R9 ;  /* 0x000000090e097221 */ /* 0x000fe20000000000 */
[----:B------:R-:W-:-:S03]  /*1030*/  PRMT R2, R15, 0x7610, R2 ;  /* 0x000076100f027816 */ /* 0x000fc60000000002 */
[----:B------:R-:W-:Y:S01]  /*1040*/  HADD2.BF16_V2 R3, R17.H0_H0, -R17.H1_H1 ;  /* 0xb000001111037230 */ /* 0x000fe20000200800 */
[----:B------:R-:W-:Y:S01]  /*1050*/  SHF.L.U32 R2, R2, 0x10, RZ ;  /* 0x0000001002027819 */ /* 0x000fe200000006ff */
[----:B------:R-:W-:-:S03]  /*1060*/  FADD R9, R9, R10 ;  /* 0x0000000a09097221 */ /* 0x000fc60000000000 */
[----:B------:R-:W-:Y:S02]  /*1070*/  IMAD.U32 R3, R3, 0x10000, RZ ;  /* 0x0001000003037824 */ /* 0x000fe400078e00ff */
[----:B------:R-:W-:-:S04]  /*1080*/  FADD R2, R9, R2 ;  /* 0x0000000209027221 */ /* 0x000fc80000000000 */
[----:B------:R-:W-:-:S07]  /*1090*/  FADD R14, R2, R3 ;  /* 0x00000003020e7221 */ /* 0x000fce0000000000 */
.L_x_4:
[----:B------:R-:W-:Y:S05]  /*10a0*/  BRA.U !UP1, `(.L_x_0) ;  /* 0x0000000109587547 */ /* 0x000fea000b800000 */
[----:B------:R-:W0:Y:S01]  /*10b0*/  LDC.64 R4, c[0x0][0x380] ;  /* 0x0000e000ff047b82 */ /* 0x000e220000000a00 */
[----:B------:R-:W-:Y:S01]  /*10c0*/  IADD3 R9, PT, PT, R6, UR4, RZ ;  /* 0x0000000406097c10 */ /* 0x000fe2000fffe0ff */
[----:B------:R-:W-:Y:S01]  /*10d0*/  UIADD3 UR5, UPT, UPT, -UR5, URZ, URZ ;  /* 0x000000ff05057290 */ /* 0x000fe2000fffe1ff */
[----:B------:R-:W-:-:S05]  /*10e0*/  IADD3 R11, PT, PT, R8, UR4, RZ ;  /* 0x00000004080b7c10 */ /* 0x000fca000fffe0ff */
[----:B------:R-:W1:Y:S01]  /*10f0*/  LDC.64 R2, c[0x0][0x388] ;  /* 0x0000e200ff027b82 */ /* 0x000e620000000a00 */
[----:B0-----:R-:W-:-:S04]  /*1100*/  IMAD.WIDE.U32 R4, R9, 0x4, R4 ;  /* 0x0000000409047825 */ /* 0x001fc800078e0004 */
[----:B------:R-:W-:Y:S01]  /*1110*/  IMAD.MOV.U32 R9, RZ, RZ, R5 ;  /* 0x000000ffff097224 */ /* 0x000fe200078e0005 */
[----:B------:R-:W-:-:S07]  /*1120*/  MOV R10, R4 ;  /* 0x00000004000a7202 */ /* 0x000fce0000000f00 */
.L_x_5:
[----:B-1----:R-:W-:Y:S01]  /*1130*/  IMAD.WIDE R4, R11, 0x4, R2 ;  /* 0x000000040b047825 */ /* 0x002fe200078e0202 */
[----:B------:R-:W-:-:S05]  /*1140*/  MOV R8, R10 ;  /* 0x0000000a00087202 */ /* 0x000fca0000000f00 */
[----:B------:R-:W2:Y:S04]  /*1150*/  LDG.E R5, desc[UR12][R4.64] ;  /* 0x0000000c04057981 */ /* 0x000ea8000c1e1900 */
[----:B------:R0:W2:Y:S01]  /*1160*/  LDG.E R6, desc[UR12][R8.64] ;  /* 0x0000000c08067981 */ /* 0x0000a2000c1e1900 */
[----:B------:R-:W-:Y:S01]  /*1170*/  UIADD3 UR5, UPT, UPT, UR5, 0x1, URZ ;  /* 0x0000000105057890 */ /* 0x000fe2000fffe0ff */
[----:B------:R-:W-:Y:S02]  /*1180*/  IADD3 R10, P0, PT, R10, 0x4, RZ ;  /* 0x000000040a0a7810 */ /* 0x000fe40007f1e0ff */
[----:B------:R-:W-:Y:S01]  /*1190*/  IADD3 R11, PT, PT, R11, 0x1, RZ ;  /* 0x000000010b0b7810 */ /* 0x000fe20007ffe0ff */
[----:B------:R-:W-:Y:S01]  /*11a0*/  UISETP.NE.AND UP0, UPT, UR5, URZ, UPT ;  /* 0x000000ff0500728c */ /* 0x000fe2000bf05270 */
[----:B0-----:R-:W-:-:S02]  /*11b0*/  IADD3.X R9, PT, PT, RZ, R9, RZ, P0, !PT ;  /* 0x00000009ff097210 */ /* 0x001fc400007fe4ff */
[----:B--2---:R-:W-:-:S05]  /*11c0*/  F2FP.BF16.F32.PACK_AB R6, R5, R6 ;  /* 0x000000060506723e */ /* 0x004fca00000010ff */
[----:B------:R-:W-:-:S05]  /*11d0*/  HADD2.BF16_V2 R6, R6.H0_H0, -R6.H1_H1 ;  /* 0xb000000606067230 */ /* 0x000fca0000200800 */
[----:B------:R-:W-:-:S04]  /*11e0*/  IMAD.U32 R13, R6, 0x10000, RZ ;  /* 0x00010000060d7824 */ /* 0x000fc800078e00ff */
[----:B------:R-:W-:Y:S01]  /*11f0*/  FADD R14, R13, R14 ;  /* 0x0000000e0d0e7221 */ /* 0x000fe20000000000 */
[----:B------:R-:W-:Y:S06]  /*1200*/  BRA.U UP0, `(.L_x_5) ;  /* 0xfffffffd00c87547 */ /* 0x000fec000b83ffff */
.L_x_0:
[----:B------:R-:W0:Y:S01]  /*1210*/  LDC.64 R2, c[0x0][0x390] ;  /* 0x0000e400ff027b82 */ /* 0x000e220000000a00 */
[----:B------:R-:W-:-:S04]  /*1220*/  IMAD R7, R7, UR11, R0 ;  /* 0x0000000b07077c24 */ /* 0x000fc8000f8e0200 */
[----:B0-----:R-:W-:-:S05]  /*1230*/  IMAD.WIDE R2, R7, 0x4, R2 ;  /* 0x0000000407027825 */ /* 0x001fca00078e0202 */
[----:B------:R-:W-:Y:S01]  /*1240*/  STG.E desc[UR12][R2.64], R14 ;  /* 0x0000000e02007986 */ /* 0x000fe2000c10190c */
[----:B------:R-:W-:Y:S05]  /*1250*/  EXIT ;  /* 0x000000000000794d */ /* 0x000fea0003800000 */
.L_x_6:
[----:B------:R-:W-:-:S00]  /*1260*/  BRA `(.L_x_6) ;  /* 0xfffffffc00fc7947 */ /* 0x000fc0000383ffff */
[----:B------:R-:W-:-:S00]  /*1270*/  NOP ;  /* 0x0000000000007918 */ /* 0x000fc00000000000 */
        /* <DEDUP_REMOVED lines=8> */
.L_x_7:


//--------------------- .nv.shared.reserved.0     --------------------------
	.section	.nv.shared.reserved.0,"aw",@nobits
	.weak		__nv_reservedSMEM_offset_0_alias
	.size		__nv_reservedSMEM_offset_0_alias, 0, 64
	.other		__nv_reservedSMEM_offset_0_alias,@"STO_CUDA_RESERVED_SHARED STV_DEFAULT"
__nv_reservedSMEM_offset_0_alias:
	.zero		0
	.zero		64


//--------------------- .nv.constant0._Z22matmul_sub_kernel_bf16PKfS0_Pfiii --------------------------
	.section	.nv.constant0._Z22matmul_sub_kernel_bf16PKfS0_Pfiii,"a",@progbits
	.sectionflags	@""
	.align	4
.nv.constant0._Z22matmul_sub_kernel_bf16PKfS0_Pfiii:
	.zero		932


//--------------------- SYMBOLS --------------------------

	.type		.nv.reservedSmem.offset0,@object
	.size		.nv.reservedSmem.offset0,0x4
